	.headerflags	@"EF_CUDA_TEXMODE_UNIFIED EF_CUDA_64BIT_ADDRESS EF_CUDA_ACCELERATORS EF_CUDA_SM90 EF_CUDA_VIRTUAL_SM(EF_CUDA_SM90)"
	.elftype	@"ET_EXEC"


//--------------------- .nv.info                  --------------------------
	.section	.nv.info,"",@"SHT_CUDA_INFO"
	.align	4


	//----- nvinfo : EIATTR_REGCOUNT
	.align		4
        /*0000*/ 	.byte	0x04, 0x2f
        /*0002*/ 	.short	(.L_1 - .L_0)
	.align		4
.L_0:
        /*0004*/ 	.word	index@(triton_poi_fused_bmm_10)
        /*0008*/ 	.word	0x0000000e


	//----- nvinfo : EIATTR_MIN_STACK_SIZE
	.align		4
.L_1:
        /*000c*/ 	.byte	0x04, 0x12
        /*000e*/ 	.short	(.L_3 - .L_2)
	.align		4
.L_2:
        /*0010*/ 	.word	index@(triton_poi_fused_bmm_10)
        /*0014*/ 	.word	0x00000000


	//----- nvinfo : EIATTR_FRAME_SIZE
	.align		4
.L_3:
        /*0018*/ 	.byte	0x04, 0x11
        /*001a*/ 	.short	(.L_5 - .L_4)
	.align		4
.L_4:
        /*001c*/ 	.word	index@(triton_poi_fused_bmm_10)
        /*0020*/ 	.word	0x00000000


	//----- nvinfo : EIATTR_MIN_STACK_SIZE
	.align		4
.L_5:
        /*0024*/ 	.byte	0x04, 0x12
        /*0026*/ 	.short	(.L_7 - .L_6)
	.align		4
.L_6:
        /*0028*/ 	.word	index@(triton_poi_fused_bmm_10)
        /*002c*/ 	.word	0x00000000
.L_7:


//--------------------- .nv.info.triton_poi_fused_bmm_10 --------------------------
	.section	.nv.info.triton_poi_fused_bmm_10,"",@"SHT_CUDA_INFO"
	.sectionflags	@""
	.align	4


	//----- nvinfo : EIATTR_CUDA_API_VERSION
	.align		4
        /*0000*/ 	.byte	0x04, 0x37
        /*0002*/ 	.short	(.L_9 - .L_8)
.L_8:
        /*0004*/ 	.word	0x0000007c


	//----- nvinfo : EIATTR_KPARAM_INFO
	.align		4
.L_9:
        /*0008*/ 	.byte	0x04, 0x17
        /*000a*/ 	.short	(.L_11 - .L_10)
.L_10:
        /*000c*/ 	.word	0x00000000
        /*0010*/ 	.short	0x0002
        /*0012*/ 	.short	0x0010
        /*0014*/ 	.byte	0x00, 0xf0, 0x11, 0x00


	//----- nvinfo : EIATTR_KPARAM_INFO
	.align		4
.L_11:
        /*0018*/ 	.byte	0x04, 0x17
        /*001a*/ 	.short	(.L_13 - .L_12)
.L_12:
        /*001c*/ 	.word	0x00000000
        /*0020*/ 	.short	0x0001
        /*0022*/ 	.short	0x0008
        /*0024*/ 	.byte	0x00, 0xf4, 0x21, 0x00


	//----- nvinfo : EIATTR_KPARAM_INFO
	.align		4
.L_13:
        /*0028*/ 	.byte	0x04, 0x17
        /*002a*/ 	.short	(.L_15 - .L_14)
.L_14:
        /*002c*/ 	.word	0x00000000
        /*0030*/ 	.short	0x0000
        /*0032*/ 	.short	0x0000
        /*0034*/ 	.byte	0x00, 0xf4, 0x21, 0x00


	//----- nvinfo : EIATTR_SPARSE_MMA_MASK
	.align		4
.L_15:
        /*0038*/ 	.byte	0x03, 0x50
        /*003a*/ 	.short	0x0000


	//----- nvinfo : EIATTR_MAXREG_COUNT
	.align		4
        /*003c*/ 	.byte	0x03, 0x1b
        /*003e*/ 	.short	0x00ff


	//----- nvinfo : EIATTR_EXIT_INSTR_OFFSETS
	.align		4
        /*0040*/ 	.byte	0x04, 0x1c
        /*0042*/ 	.short	(.L_17 - .L_16)


	//   ....[0]....
.L_16:
        /*0044*/ 	.word	0x000001b0


	//   ....[1]....
        /*0048*/ 	.word	0x000001d0


	//----- nvinfo : EIATTR_REQNTID
	.align		4
.L_17:
        /*004c*/ 	.byte	0x04, 0x10
        /*004e*/ 	.short	(.L_19 - .L_18)
.L_18:
        /*0050*/ 	.word	0x00000080
        /*0054*/ 	.word	0x00000001
        /*0058*/ 	.word	0x00000001


	//----- nvinfo : EIATTR_CBANK_PARAM_SIZE
	.align		4
.L_19:
        /*005c*/ 	.byte	0x03, 0x19
        /*005e*/ 	.short	0x0014


	//----- nvinfo : EIATTR_PARAM_CBANK
	.align		4
        /*0060*/ 	.byte	0x04, 0x0a
        /*0062*/ 	.short	(.L_21 - .L_20)
	.align		4
.L_20:
        /*0064*/ 	.word	index@(.nv.constant0.triton_poi_fused_bmm_10)
        /*0068*/ 	.short	0x0210
        /*006a*/ 	.short	0x0014


	//----- nvinfo : EIATTR_SW_WAR
	.align		4
.L_21:
        /*006c*/ 	.byte	0x04, 0x36
        /*006e*/ 	.short	(.L_23 - .L_22)
.L_22:
        /*0070*/ 	.word	0x00000008
.L_23:


//--------------------- .nv.callgraph             --------------------------
	.section	.nv.callgraph,"",@"SHT_CUDA_CALLGRAPH"
	.align	4
	.sectionentsize	8
	.align		4
        /*0000*/ 	.word	0x00000000
	.align		4
        /*0004*/ 	.word	0xffffffff
	.align		4
        /*0008*/ 	.word	0x00000000
	.align		4
        /*000c*/ 	.word	0xfffffffe
	.align		4
        /*0010*/ 	.word	0x00000000
	.align		4
        /*0014*/ 	.word	0xfffffffd
	.align		4
        /*0018*/ 	.word	0x00000000
	.align		4
        /*001c*/ 	.word	0xfffffffc


//--------------------- .text.triton_poi_fused_bmm_10 --------------------------
	.section	.text.triton_poi_fused_bmm_10,"ax",@progbits
	.align	128
        .global         triton_poi_fused_bmm_10
        .type           triton_poi_fused_bmm_10,@function
        .size           triton_poi_fused_bmm_10,(.L_x_1 - triton_poi_fused_bmm_10)
        .other          triton_poi_fused_bmm_10,@"STO_CUDA_ENTRY STV_DEFAULT"
triton_poi_fused_bmm_10:
.text.triton_poi_fused_bmm_10:
[----:B------:R-:W0:Y:S02]  /*0000*/  LDC R1, c[0x0][0x28] ;  /* 0x00000a00ff017b82 */ /* 0x000e240000000800 */
[----:B------:R-:W1:Y:S01]  /*0010*/  S2R R0, SR_TID.X ;  /* 0x0000000000007919 */ /* 0x000e620000002100 */
[----:B------:R-:W2:Y:S01]  /*0020*/  LDC.64 R4, c[0x0][0x210] ;  /* 0x00008400ff047b82 */ /* 0x000ea20000000a00 */
[----:B------:R-:W-:Y:S01]  /*0030*/  CS2R R10, SRZ ;  /* 0x00000000000a7805 */ /* 0x000fe2000001ff00 */
[----:B------:R-:W-:Y:S01]  /*0040*/  ULDC.64 UR4, c[0x0][0x208] ;  /* 0x0000820000047ab9 */ /* 0x000fe20000000a00 */
[----:B------:R-:W3:Y:S01]  /*0050*/  S2R R9, SR_CTAID.X ;  /* 0x0000000000097919 */ /* 0x000ee20000002500 */
[----:B-1----:R-:W-:-:S04]  /*0060*/  SHF.L.U32 R0, R0, 0x1, RZ ;  /* 0x0000000100007819 */ /* 0x002fc800000006ff */
[----:B------:R-:W-:-:S04]  /*0070*/  LOP3.LUT R0, R0, 0xfe, RZ, 0xc0, !PT ;  /* 0x000000fe00007812 */ /* 0x000fc800078ec0ff */
[----:B---3--:R-:W-:-:S04]  /*0080*/  LEA R9, R9, R0, 0x8 ;  /* 0x0000000009097211 */ /* 0x008fc800078e40ff */
[----:B------:R-:W-:Y:S01]  /*0090*/  IADD3 R0, R9, 0x1, RZ ;  /* 0x0000000109007810 */ /* 0x000fe20007ffe0ff */
[C---:B------:R-:W-:Y:S01]  /*00a0*/  IMAD.HI R2, R9.reuse, 0x25cb7117, RZ ;  /* 0x25cb711709027827 */ /* 0x040fe200078e02ff */
[----:B------:R-:W-:-:S03]  /*00b0*/  ISETP.GE.AND P0, PT, R9, 0x3630, PT ;  /* 0x000036300900780c */ /* 0x000fc60003f06270 */
[----:B------:R-:W-:Y:S01]  /*00c0*/  IMAD.HI R6, R0, 0x25cb7117, RZ ;  /* 0x25cb711700067827 */ /* 0x000fe200078e02ff */
[----:B------:R-:W-:-:S04]  /*00d0*/  SHF.R.U32.HI R3, RZ, 0x1f, R2 ;  /* 0x0000001fff037819 */ /* 0x000fc80000011602 */
[----:B------:R-:W-:Y:S02]  /*00e0*/  SHF.R.U32.HI R7, RZ, 0x1f, R6 ;  /* 0x0000001fff077819 */ /* 0x000fe40000011606 */
[----:B------:R-:W-:Y:S02]  /*00f0*/  LEA.HI.SX32 R2, R2, R3, 0x17 ;  /* 0x0000000302027211 */ /* 0x000fe400078fbaff */
[----:B------:R-:W-:-:S03]  /*0100*/  LEA.HI.SX32 R7, R6, R7, 0x17 ;  /* 0x0000000706077211 */ /* 0x000fc600078fbaff */
[C---:B------:R-:W-:Y:S02]  /*0110*/  IMAD R3, R2.reuse, -0xd8c, R9 ;  /* 0xfffff27402037824 */ /* 0x040fe400078e0209 */
[C---:B------:R-:W-:Y:S02]  /*0120*/  IMAD R0, R7.reuse, -0xd8c, R0 ;  /* 0xfffff27407007824 */ /* 0x040fe400078e0200 */
[----:B------:R-:W-:Y:S02]  /*0130*/  IMAD R3, R2, 0xda0, R3 ;  /* 0x00000da002037824 */ /* 0x000fe400078e0203 */
[----:B------:R-:W-:Y:S02]  /*0140*/  IMAD R7, R7, 0xda0, R0 ;  /* 0x00000da007077824 */ /* 0x000fe400078e0200 */
[----:B--2---:R-:W-:-:S04]  /*0150*/  IMAD.WIDE R2, R3, 0x4, R4 ;  /* 0x0000000403027825 */ /* 0x004fc800078e0204 */
[----:B------:R-:W-:Y:S01]  /*0160*/  IMAD.WIDE R4, R7, 0x4, R4 ;  /* 0x0000000407047825 */ /* 0x000fe200078e0204 */
[----:B------:R1:W5:Y:S01]  /*0170*/  @!P0 LDG.E R10, desc[UR4][R2.64] ;  /* 0x00000004020a8981 */ /* 0x000362000c1e1900 */
[----:B------:R-:W2:Y:S03]  /*0180*/  LDC.64 R6, c[0x0][0x218] ;  /* 0x00008600ff067b82 */ /* 0x000ea60000000a00 */
[----:B------:R1:W5:Y:S01]  /*0190*/  @!P0 LDG.E R11, desc[UR4][R4.64] ;  /* 0x00000004040b8981 */ /* 0x000362000c1e1900 */
[----:B--2---:R-:W-:Y:S01]  /*01a0*/  IMAD.WIDE R6, R9, 0x4, R6 ;  /* 0x0000000409067825 */ /* 0x004fe200078e0206 */
[----:B-1----:R-:W-:Y:S06]  /*01b0*/  @P0 EXIT ;  /* 0x000000000000094d */ /* 0x002fec0003800000 */
[----:B-----5:R-:W-:Y:S01]  /*01c0*/  STG.E.64 desc[UR4][R6.64], R10 ;  /* 0x0000000a06007986 */ /* 0x020fe2000c101b04 */
[----:B------:R-:W-:Y:S05]  /*01d0*/  EXIT ;  /* 0x000000000000794d */ /* 0x000fea0003800000 */
.L_x_0:
[----:B------:R-:W-:-:S00]  /*01e0*/  BRA `(.L_x_0) ;  /* 0xfffffffc00fc7947 */ /* 0x000fc0000383ffff */
[----:B------:R-:W-:-:S00]  /*01f0*/  NOP ;  /* 0x0000000000007918 */ /* 0x000fc00000000000 */
        /* <DEDUP_REMOVED lines=8> */
.L_x_1:


//--------------------- .nv.constant0.triton_poi_fused_bmm_10 --------------------------
	.section	.nv.constant0.triton_poi_fused_bmm_10,"a",@progbits
	.sectionflags	@""
	.align	4
.nv.constant0.triton_poi_fused_bmm_10:
	.zero		548
